	.headerflags	@"EF_CUDA_TEXMODE_UNIFIED EF_CUDA_64BIT_ADDRESS EF_CUDA_ACCELERATORS EF_CUDA_SM90 EF_CUDA_VIRTUAL_SM(EF_CUDA_SM90)"
	.elftype	@"ET_EXEC"


//--------------------- .nv.info                  --------------------------
	.section	.nv.info,"",@"SHT_CUDA_INFO"
	.align	4


	//----- nvinfo : EIATTR_REGCOUNT
	.align		4
        /*0000*/ 	.byte	0x04, 0x2f
        /*0002*/ 	.short	(.L_1 - .L_0)
	.align		4
.L_0:
        /*0004*/ 	.word	index@(triton_poi_fused_add_1)
        /*0008*/ 	.word	0x00000016


	//----- nvinfo : EIATTR_MIN_STACK_SIZE
	.align		4
.L_1:
        /*000c*/ 	.byte	0x04, 0x12
        /*000e*/ 	.short	(.L_3 - .L_2)
	.align		4
.L_2:
        /*0010*/ 	.word	index@(triton_poi_fused_add_1)
        /*0014*/ 	.word	0x00000000


	//----- nvinfo : EIATTR_FRAME_SIZE
	.align		4
.L_3:
        /*0018*/ 	.byte	0x04, 0x11
        /*001a*/ 	.short	(.L_5 - .L_4)
	.align		4
.L_4:
        /*001c*/ 	.word	index@(triton_poi_fused_add_1)
        /*0020*/ 	.word	0x00000000


	//----- nvinfo : EIATTR_MIN_STACK_SIZE
	.align		4
.L_5:
        /*0024*/ 	.byte	0x04, 0x12
        /*0026*/ 	.short	(.L_7 - .L_6)
	.align		4
.L_6:
        /*0028*/ 	.word	index@(triton_poi_fused_add_1)
        /*002c*/ 	.word	0x00000000
.L_7:


//--------------------- .nv.info.triton_poi_fused_add_1 --------------------------
	.section	.nv.info.triton_poi_fused_add_1,"",@"SHT_CUDA_INFO"
	.sectionflags	@""
	.align	4


	//----- nvinfo : EIATTR_CUDA_API_VERSION
	.align		4
        /*0000*/ 	.byte	0x04, 0x37
        /*0002*/ 	.short	(.L_9 - .L_8)
.L_8:
        /*0004*/ 	.word	0x0000007c


	//----- nvinfo : EIATTR_KPARAM_INFO
	.align		4
.L_9:
        /*0008*/ 	.byte	0x04, 0x17
        /*000a*/ 	.short	(.L_11 - .L_10)
.L_10:
        /*000c*/ 	.word	0x00000000
        /*0010*/ 	.short	0x0004
        /*0012*/ 	.short	0x0020
        /*0014*/ 	.byte	0x00, 0xf0, 0x11, 0x00


	//----- nvinfo : EIATTR_KPARAM_INFO
	.align		4
.L_11:
        /*0018*/ 	.byte	0x04, 0x17
        /*001a*/ 	.short	(.L_13 - .L_12)
.L_12:
        /*001c*/ 	.word	0x00000000
        /*0020*/ 	.short	0x0003
        /*0022*/ 	.short	0x0018
        /*0024*/ 	.byte	0x00, 0xf4, 0x21, 0x00


	//----- nvinfo : EIATTR_KPARAM_INFO
	.align		4
.L_13:
        /*0028*/ 	.byte	0x04, 0x17
        /*002a*/ 	.short	(.L_15 - .L_14)
.L_14:
        /*002c*/ 	.word	0x00000000
        /*0030*/ 	.short	0x0002
        /*0032*/ 	.short	0x0010
        /*0034*/ 	.byte	0x00, 0xf4, 0x21, 0x00


	//----- nvinfo : EIATTR_KPARAM_INFO
	.align		4
.L_15:
        /*0038*/ 	.byte	0x04, 0x17
        /*003a*/ 	.short	(.L_17 - .L_16)
.L_16:
        /*003c*/ 	.word	0x00000000
        /*0040*/ 	.short	0x0001
        /*0042*/ 	.short	0x0008
        /*0044*/ 	.byte	0x00, 0xf4, 0x21, 0x00


	//----- nvinfo : EIATTR_KPARAM_INFO
	.align		4
.L_17:
        /*0048*/ 	.byte	0x04, 0x17
        /*004a*/ 	.short	(.L_19 - .L_18)
.L_18:
        /*004c*/ 	.word	0x00000000
        /*0050*/ 	.short	0x0000
        /*0052*/ 	.short	0x0000
        /*0054*/ 	.byte	0x00, 0xf4, 0x21, 0x00


	//----- nvinfo : EIATTR_SPARSE_MMA_MASK
	.align		4
.L_19:
        /*0058*/ 	.byte	0x03, 0x50
        /*005a*/ 	.short	0x0000


	//----- nvinfo : EIATTR_MAXREG_COUNT
	.align		4
        /*005c*/ 	.byte	0x03, 0x1b
        /*005e*/ 	.short	0x00ff


	//----- nvinfo : EIATTR_EXIT_INSTR_OFFSETS
	.align		4
        /*0060*/ 	.byte	0x04, 0x1c
        /*0062*/ 	.short	(.L_21 - .L_20)


	//   ....[0]....
.L_20:
        /*0064*/ 	.word	0x00000230


	//   ....[1]....
        /*0068*/ 	.word	0x00000250


	//----- nvinfo : EIATTR_REQNTID
	.align		4
.L_21:
        /*006c*/ 	.byte	0x04, 0x10
        /*006e*/ 	.short	(.L_23 - .L_22)
.L_22:
        /*0070*/ 	.word	0x00000020
        /*0074*/ 	.word	0x00000001
        /*0078*/ 	.word	0x00000001


	//----- nvinfo : EIATTR_CBANK_PARAM_SIZE
	.align		4
.L_23:
        /*007c*/ 	.byte	0x03, 0x19
        /*007e*/ 	.short	0x0024


	//----- nvinfo : EIATTR_PARAM_CBANK
	.align		4
        /*0080*/ 	.byte	0x04, 0x0a
        /*0082*/ 	.short	(.L_25 - .L_24)
	.align		4
.L_24:
        /*0084*/ 	.word	index@(.nv.constant0.triton_poi_fused_add_1)
        /*0088*/ 	.short	0x0210
        /*008a*/ 	.short	0x0024


	//----- nvinfo : EIATTR_SW_WAR
	.align		4
.L_25:
        /*008c*/ 	.byte	0x04, 0x36
        /*008e*/ 	.short	(.L_27 - .L_26)
.L_26:
        /*0090*/ 	.word	0x00000008
.L_27:


//--------------------- .nv.callgraph             --------------------------
	.section	.nv.callgraph,"",@"SHT_CUDA_CALLGRAPH"
	.align	4
	.sectionentsize	8
	.align		4
        /*0000*/ 	.word	0x00000000
	.align		4
        /*0004*/ 	.word	0xffffffff
	.align		4
        /*0008*/ 	.word	0x00000000
	.align		4
        /*000c*/ 	.word	0xfffffffe
	.align		4
        /*0010*/ 	.word	0x00000000
	.align		4
        /*0014*/ 	.word	0xfffffffd
	.align		4
        /*0018*/ 	.word	0x00000000
	.align		4
        /*001c*/ 	.word	0xfffffffc


//--------------------- .text.triton_poi_fused_add_1 --------------------------
	.section	.text.triton_poi_fused_add_1,"ax",@progbits
	.align	128
        .global         triton_poi_fused_add_1
        .type           triton_poi_fused_add_1,@function
        .size           triton_poi_fused_add_1,(.L_x_1 - triton_poi_fused_add_1)
        .other          triton_poi_fused_add_1,@"STO_CUDA_ENTRY STV_DEFAULT"
triton_poi_fused_add_1:
.text.triton_poi_fused_add_1:
[----:B------:R-:W0:Y:S01]  /*0000*/  LDC R1, c[0x0][0x28] ;  /* 0x00000a00ff017b82 */ /* 0x000e220000000800 */
[----:B------:R-:W1:Y:S07]  /*0010*/  S2R R0, SR_TID.X ;  /* 0x0000000000007919 */ /* 0x000e6e0000002100 */
[----:B------:R-:W2:Y:S01]  /*0020*/  LDC.64 R6, c[0x0][0x220] ;  /* 0x00008800ff067b82 */ /* 0x000ea20000000a00 */
[----:B------:R-:W-:Y:S02]  /*0030*/  CS2R R14, SRZ ;  /* 0x00000000000e7805 */ /* 0x000fe4000001ff00 */
[----:B------:R-:W-:Y:S01]  /*0040*/  CS2R R16, SRZ ;  /* 0x0000000000107805 */ /* 0x000fe2000001ff00 */
[----:B------:R-:W3:Y:S01]  /*0050*/  S2R R11, SR_CTAID.X ;  /* 0x00000000000b7919 */ /* 0x000ee20000002500 */
[----:B------:R-:W-:-:S03]  /*0060*/  ULDC.64 UR4, c[0x0][0x208] ;  /* 0x0000820000047ab9 */ /* 0x000fc60000000a00 */
[----:B------:R-:W4:Y:S08]  /*0070*/  LDC.64 R4, c[0x0][0x218] ;  /* 0x00008600ff047b82 */ /* 0x000f300000000a00 */
[----:B------:R-:W5:Y:S08]  /*0080*/  LDC.64 R8, c[0x0][0x228] ;  /* 0x00008a00ff087b82 */ /* 0x000f700000000a00 */
[----:B------:R-:W4:Y:S01]  /*0090*/  LDC.64 R2, c[0x0][0x210] ;  /* 0x00008400ff027b82 */ /* 0x000f220000000a00 */
[----:B-1----:R-:W-:-:S04]  /*00a0*/  SHF.L.U32 R0, R0, 0x1, RZ ;  /* 0x0000000100007819 */ /* 0x002fc800000006ff */
[----:B------:R-:W-:Y:S02]  /*00b0*/  LOP3.LUT R0, R0, 0x3e, RZ, 0xc0, !PT ;  /* 0x0000003e00007812 */ /* 0x000fe400078ec0ff */
[----:B---3--:R-:W-:Y:S02]  /*00c0*/  SHF.R.S32.HI R10, RZ, 0x19, R11 ;  /* 0x00000019ff0a7819 */ /* 0x008fe4000001140b */
[----:B------:R-:W-:Y:S02]  /*00d0*/  LEA R11, R11, R0, 0x6 ;  /* 0x000000000b0b7211 */ /* 0x000fe400078e30ff */
[----:B------:R-:W-:Y:S02]  /*00e0*/  SGXT R0, R10, 0x1 ;  /* 0x000000010a00781a */ /* 0x000fe40000000200 */
[C---:B------:R-:W-:Y:S01]  /*00f0*/  ISETP.GE.AND P0, PT, R11.reuse, 0x40, PT ;  /* 0x000000400b00780c */ /* 0x040fe20003f06270 */
[----:B--2---:R-:W-:Y:S01]  /*0100*/  IMAD.WIDE R6, R11, 0x4, R6 ;  /* 0x000000040b067825 */ /* 0x004fe200078e0206 */
[----:B------:R-:W-:-:S03]  /*0110*/  LEA.HI R0, R0, R11, RZ, 0x2 ;  /* 0x0000000b00007211 */ /* 0x000fc600078f10ff */
[----:B0---4-:R-:W-:Y:S01]  /*0120*/  IMAD.WIDE R2, R11, 0x4, R2 ;  /* 0x000000040b027825 */ /* 0x011fe200078e0202 */
[----:B------:R-:W-:-:S04]  /*0130*/  LOP3.LUT R0, R0, 0xfffffffc, RZ, 0xc0, !PT ;  /* 0xfffffffc00007812 */ /* 0x000fc800078ec0ff */
[----:B------:R-:W-:Y:S02]  /*0140*/  IADD3 R13, R11, -R0, RZ ;  /* 0x800000000b0d7210 */ /* 0x000fe40007ffe0ff */
[----:B------:R-:W-:Y:S01]  /*0150*/  CS2R R10, SRZ ;  /* 0x00000000000a7805 */ /* 0x000fe2000001ff00 */
[----:B------:R-:W2:Y:S02]  /*0160*/  @!P0 LDG.E.64 R14, desc[UR4][R6.64] ;  /* 0x00000004060e8981 */ /* 0x000ea4000c1e1b00 */
[----:B------:R-:W-:-:S03]  /*0170*/  IMAD.WIDE R4, R13, 0x4, R4 ;  /* 0x000000040d047825 */ /* 0x000fc600078e0204 */
[----:B------:R-:W3:Y:S01]  /*0180*/  @!P0 LDG.E.64 R10, desc[UR4][R2.64] ;  /* 0x00000004020a8981 */ /* 0x000ee2000c1e1b00 */
[----:B-----5:R-:W-:Y:S01]  /*0190*/  IMAD.WIDE R8, R13, 0x4, R8 ;  /* 0x000000040d087825 */ /* 0x020fe200078e0208 */
[----:B------:R-:W-:-:S04]  /*01a0*/  CS2R R12, SRZ ;  /* 0x00000000000c7805 */ /* 0x000fc8000001ff00 */
[----:B------:R-:W2:Y:S04]  /*01b0*/  @!P0 LDG.E.EL.64 R16, desc[UR4][R8.64] ;  /* 0x0000000408108981 */ /* 0x000ea8000c2e1b00 */
[----:B------:R-:W3:Y:S01]  /*01c0*/  @!P0 LDG.E.EL.64 R12, desc[UR4][R4.64] ;  /* 0x00000004040c8981 */ /* 0x000ee2000c2e1b00 */
[----:B--2---:R-:W-:Y:S01]  /*01d0*/  FADD R19, R16, R14 ;  /* 0x0000000e10137221 */ /* 0x004fe20000000000 */
[----:B------:R-:W-:Y:S01]  /*01e0*/  FADD R0, R17, R15 ;  /* 0x0000000f11007221 */ /* 0x000fe20000000000 */
[----:B---3--:R-:W-:Y:S01]  /*01f0*/  FADD R10, R12, R10 ;  /* 0x0000000a0c0a7221 */ /* 0x008fe20000000000 */
[----:B------:R-:W-:-:S03]  /*0200*/  FADD R11, R13, R11 ;  /* 0x0000000b0d0b7221 */ /* 0x000fc60000000000 */
[----:B------:R-:W-:Y:S01]  /*0210*/  FADD R10, R10, R19 ;  /* 0x000000130a0a7221 */ /* 0x000fe20000000000 */
[----:B------:R-:W-:Y:S01]  /*0220*/  FADD R11, R11, R0 ;  /* 0x000000000b0b7221 */ /* 0x000fe20000000000 */
[----:B------:R-:W-:Y:S06]  /*0230*/  @P0 EXIT ;  /* 0x000000000000094d */ /* 0x000fec0003800000 */
[----:B------:R-:W-:Y:S01]  /*0240*/  STG.E.64 desc[UR4][R2.64], R10 ;  /* 0x0000000a02007986 */ /* 0x000fe2000c101b04 */
[----:B------:R-:W-:Y:S05]  /*0250*/  EXIT ;  /* 0x000000000000794d */ /* 0x000fea0003800000 */
.L_x_0:
[----:B------:R-:W-:-:S00]  /*0260*/  BRA `(.L_x_0) ;  /* 0xfffffffc00fc7947 */ /* 0x000fc0000383ffff */
[----:B------:R-:W-:-:S00]  /*0270*/  NOP ;  /* 0x0000000000007918 */ /* 0x000fc00000000000 */
        /* <DEDUP_REMOVED lines=8> */
.L_x_1:


//--------------------- .nv.constant0.triton_poi_fused_add_1 --------------------------
	.section	.nv.constant0.triton_poi_fused_add_1,"a",@progbits
	.sectionflags	@""
	.align	4
.nv.constant0.triton_poi_fused_add_1:
	.zero		564
